//
// Generated by NVIDIA NVVM Compiler
//
// Compiler Build ID: CL-36424714
// Cuda compilation tools, release 13.0, V13.0.88
// Based on NVVM 20.0.0
//

.version 9.0
.target sm_100
.address_size 64

	// .globl	_Z17rle_encode_kernelPKiiPiS1_S1_
.extern .shared .align 16 .b8 sdata[];

.visible .entry _Z17rle_encode_kernelPKiiPiS1_S1_(
	.param .u64 .ptr .align 1 _Z17rle_encode_kernelPKiiPiS1_S1__param_0,
	.param .u32 _Z17rle_encode_kernelPKiiPiS1_S1__param_1,
	.param .u64 .ptr .align 1 _Z17rle_encode_kernelPKiiPiS1_S1__param_2,
	.param .u64 .ptr .align 1 _Z17rle_encode_kernelPKiiPiS1_S1__param_3,
	.param .u64 .ptr .align 1 _Z17rle_encode_kernelPKiiPiS1_S1__param_4
)
{
	.reg .pred 	%p<57>;
	.reg .b32 	%r<127>;
	.reg .b64 	%rd<23>;

	ld.param.u64 	%rd5, [_Z17rle_encode_kernelPKiiPiS1_S1__param_0];
	ld.param.u32 	%r124, [_Z17rle_encode_kernelPKiiPiS1_S1__param_1];
	ld.param.u64 	%rd6, [_Z17rle_encode_kernelPKiiPiS1_S1__param_2];
	ld.param.u64 	%rd7, [_Z17rle_encode_kernelPKiiPiS1_S1__param_3];
	ld.param.u64 	%rd4, [_Z17rle_encode_kernelPKiiPiS1_S1__param_4];
	cvta.to.global.u64 	%rd1, %rd7;
	cvta.to.global.u64 	%rd2, %rd6;
	cvta.to.global.u64 	%rd3, %rd5;
	mov.u32 	%r1, %ntid.x;
	mov.u32 	%r2, %tid.x;
	mov.u32 	%r43, %ctaid.x;
	mad.lo.s32 	%r3, %r43, %r1, %r2;
	setp.ge.s32 	%p4, %r3, %r124;
	mov.b32 	%r117, 0;
	@%p4 bra 	$L__BB0_2;
	mul.wide.s32 	%rd8, %r3, 4;
	add.s64 	%rd9, %rd3, %rd8;
	ld.global.u32 	%r117, [%rd9];
$L__BB0_2:
	setp.lt.s32 	%p5, %r3, 1;
	mov.u32 	%r118, %r117;
	@%p5 bra 	$L__BB0_4;
	add.s32 	%r44, %r3, -1;
	mul.wide.u32 	%rd10, %r44, 4;
	add.s64 	%rd11, %rd3, %rd10;
	ld.global.u32 	%r118, [%rd11];
$L__BB0_4:
	shl.b32 	%r45, %r1, 2;
	mov.u32 	%r46, sdata;
	add.s32 	%r8, %r46, %r45;
	setp.lt.s32 	%p6, %r3, %r124;
	setp.eq.s32 	%p7, %r3, 0;
	setp.ne.s32 	%p8, %r117, %r118;
	or.pred  	%p9, %p7, %p8;
	and.pred  	%p1, %p6, %p9;
	selp.u32 	%r47, 1, 0, %p1;
	shl.b32 	%r48, %r2, 2;
	add.s32 	%r49, %r46, %r48;
	st.shared.u32 	[%r49], %r47;
	bar.sync 	0;
	ld.shared.u32 	%r50, [%r49];
	add.s32 	%r9, %r8, %r48;
	st.shared.u32 	[%r9], %r50;
	bar.sync 	0;
	and.b32  	%r10, %r2, 31;
	ld.shared.u32 	%r51, [%r9];
	shfl.sync.up.b32	%r52|%p10, %r51, 1, 0, -1;
	setp.eq.s32 	%p11, %r2, 0;
	selp.b32 	%r53, 0, %r52, %p11;
	add.s32 	%r54, %r53, %r51;
	shfl.sync.up.b32	%r55|%p12, %r54, 2, 0, -1;
	setp.lt.u32 	%p13, %r2, 2;
	selp.b32 	%r56, 0, %r55, %p13;
	add.s32 	%r57, %r56, %r54;
	shfl.sync.up.b32	%r58|%p14, %r57, 4, 0, -1;
	setp.lt.u32 	%p15, %r2, 4;
	selp.b32 	%r59, 0, %r58, %p15;
	add.s32 	%r60, %r59, %r57;
	shfl.sync.up.b32	%r61|%p16, %r60, 8, 0, -1;
	setp.lt.u32 	%p17, %r2, 8;
	selp.b32 	%r62, 0, %r61, %p17;
	add.s32 	%r63, %r62, %r60;
	shfl.sync.up.b32	%r64|%p18, %r63, 16, 0, -1;
	setp.lt.u32 	%p19, %r2, 16;
	selp.b32 	%r65, 0, %r64, %p19;
	add.s32 	%r11, %r65, %r63;
	st.shared.u32 	[%r9], %r11;
	setp.ne.s32 	%p20, %r10, 31;
	shr.u32 	%r66, %r2, 3;
	and.b32  	%r67, %r66, 124;
	add.s32 	%r12, %r8, %r67;
	@%p20 bra 	$L__BB0_6;
	st.shared.u32 	[%r12], %r11;
$L__BB0_6:
	bar.sync 	0;
	setp.gt.u32 	%p21, %r2, 31;
	@%p21 bra 	$L__BB0_11;
	add.s32 	%r69, %r1, 31;
	shr.u32 	%r13, %r69, 5;
	setp.ge.u32 	%p22, %r10, %r13;
	shl.b32 	%r70, %r10, 2;
	add.s32 	%r14, %r8, %r70;
	mov.b32 	%r119, 0;
	@%p22 bra 	$L__BB0_9;
	ld.shared.u32 	%r119, [%r14];
$L__BB0_9:
	setp.ge.u32 	%p23, %r10, %r13;
	setp.lt.u32 	%p24, %r2, 16;
	setp.lt.u32 	%p25, %r2, 8;
	setp.lt.u32 	%p26, %r2, 4;
	setp.lt.u32 	%p27, %r2, 2;
	setp.eq.s32 	%p28, %r2, 0;
	shfl.sync.up.b32	%r71|%p29, %r119, 1, 0, -1;
	selp.b32 	%r72, 0, %r71, %p28;
	add.s32 	%r73, %r72, %r119;
	shfl.sync.up.b32	%r74|%p30, %r73, 2, 0, -1;
	selp.b32 	%r75, 0, %r74, %p27;
	add.s32 	%r76, %r75, %r73;
	shfl.sync.up.b32	%r77|%p31, %r76, 4, 0, -1;
	selp.b32 	%r78, 0, %r77, %p26;
	add.s32 	%r79, %r78, %r76;
	shfl.sync.up.b32	%r80|%p32, %r79, 8, 0, -1;
	selp.b32 	%r81, 0, %r80, %p25;
	add.s32 	%r82, %r81, %r79;
	shfl.sync.up.b32	%r83|%p33, %r82, 16, 0, -1;
	selp.b32 	%r84, 0, %r83, %p24;
	add.s32 	%r17, %r84, %r82;
	@%p23 bra 	$L__BB0_11;
	st.shared.u32 	[%r14], %r17;
$L__BB0_11:
	setp.lt.u32 	%p34, %r2, 32;
	bar.sync 	0;
	mov.b32 	%r120, 0;
	@%p34 bra 	$L__BB0_13;
	ld.shared.u32 	%r120, [%r12+-4];
$L__BB0_13:
	ld.shared.u32 	%r86, [%r9];
	add.s32 	%r87, %r86, %r120;
	st.shared.u32 	[%r9], %r87;
	bar.sync 	0;
	add.s32 	%r88, %r1, -1;
	setp.ne.s32 	%p35, %r2, %r88;
	@%p35 bra 	$L__BB0_15;
	ld.shared.u32 	%r121, [%r9];
	bra.uni 	$L__BB0_17;
$L__BB0_15:
	add.s32 	%r90, %r3, 1;
	setp.ne.s32 	%p36, %r90, %r124;
	mov.b32 	%r121, 0;
	@%p36 bra 	$L__BB0_17;
	ld.shared.u32 	%r121, [%r9];
$L__BB0_17:
	setp.ne.s32 	%p37, %r2, 0;
	bar.sync 	0;
	setp.lt.s32 	%p38, %r121, 1;
	mov.b32 	%r122, -1;
	or.pred  	%p39, %p37, %p38;
	@%p39 bra 	$L__BB0_19;
	cvta.to.global.u64 	%rd12, %rd4;
	atom.global.add.u32 	%r92, [%rd12], %r121;
	add.s32 	%r122, %r92, -1;
$L__BB0_19:
	bar.sync 	0;
	mov.b32 	%r93, -1;
	vote.sync.any.pred 	%p40, %p1, %r93;
	not.pred 	%p41, %p40;
	@%p41 bra 	$L__BB0_34;
	mov.b32 	%r95, -1;
	vote.sync.ballot.b32 	%r25, %p1, %r95;
	popc.b32 	%r96, %r25;
	setp.ne.s32 	%p43, %r96, 1;
	@%p43 bra 	$L__BB0_29;
	selp.b32 	%r103, %r3, 0, %p1;
	selp.b32 	%r104, %r117, 0, %p1;
	brev.b32 	%r105, %r25;
	bfind.shiftamt.u32 	%r26, %r105;
	shfl.sync.idx.b32	%r27|%p47, %r103, %r26, 31, -1;
	shfl.sync.idx.b32	%r28|%p48, %r104, %r26, 31, -1;
	mov.b32 	%r123, 0;
$L__BB0_22:
	add.s32 	%r30, %r123, %r27;
	add.s32 	%r31, %r30, %r10;
	setp.ge.s32 	%p50, %r31, %r124;
	mov.pred 	%p56, 0;
	@%p50 bra 	$L__BB0_24;
	mul.wide.s32 	%rd18, %r31, 4;
	add.s64 	%rd19, %rd3, %rd18;
	ld.global.u32 	%r106, [%rd19];
	setp.eq.s32 	%p56, %r106, %r28;
$L__BB0_24:
	mov.b32 	%r107, -1;
	vote.sync.ballot.b32 	%r32, %p56, %r107;
	setp.eq.s32 	%p52, %r32, -1;
	@%p52 bra 	$L__BB0_26;
	not.b32 	%r108, %r32;
	brev.b32 	%r109, %r108;
	bfind.shiftamt.u32 	%r110, %r109;
	add.s32 	%r124, %r110, %r30;
	bra.uni 	$L__BB0_27;
$L__BB0_26:
	add.s32 	%r123, %r123, 32;
	add.s32 	%r111, %r30, 32;
	setp.lt.s32 	%p53, %r111, %r124;
	@%p53 bra 	$L__BB0_22;
$L__BB0_27:
	add.s32 	%r112, %r124, -1;
	shfl.sync.idx.b32	%r36|%p54, %r112, %r26, 31, -1;
	not.pred 	%p55, %p1;
	@%p55 bra 	$L__BB0_34;
	ld.shared.u32 	%r113, [%r9];
	add.s32 	%r114, %r122, %r113;
	mul.wide.s32 	%rd20, %r114, 4;
	add.s64 	%rd21, %rd2, %rd20;
	st.global.u32 	[%rd21], %r28;
	sub.s32 	%r115, %r36, %r27;
	add.s32 	%r116, %r115, 1;
	add.s64 	%rd22, %rd1, %rd20;
	st.global.u32 	[%rd22], %r116;
	bra.uni 	$L__BB0_34;
$L__BB0_29:
	not.pred 	%p44, %p1;
	@%p44 bra 	$L__BB0_34;
	add.s32 	%r37, %r124, -1;
	mov.u32 	%r125, %r3;
$L__BB0_31:
	mov.u32 	%r38, %r125;
	add.s32 	%r125, %r38, 1;
	setp.ge.s32 	%p45, %r125, %r124;
	mov.u32 	%r126, %r37;
	@%p45 bra 	$L__BB0_33;
	mul.wide.s32 	%rd13, %r38, 4;
	add.s64 	%rd14, %rd3, %rd13;
	ld.global.u32 	%r97, [%rd14+4];
	setp.eq.s32 	%p46, %r97, %r117;
	mov.u32 	%r126, %r38;
	@%p46 bra 	$L__BB0_31;
$L__BB0_33:
	ld.shared.u32 	%r98, [%r9];
	add.s32 	%r99, %r122, %r98;
	mul.wide.s32 	%rd15, %r99, 4;
	add.s64 	%rd16, %rd2, %rd15;
	st.global.u32 	[%rd16], %r117;
	sub.s32 	%r100, %r126, %r3;
	add.s32 	%r101, %r100, 1;
	add.s64 	%rd17, %rd1, %rd15;
	st.global.u32 	[%rd17], %r101;
$L__BB0_34:
	ret;

}


// ===== COMPILED SASS (sm_100) =====

	.target	sm_100

	.elftype	@"ET_EXEC"


//--------------------- .note.nv.tkinfo           --------------------------
	.section	.note.nv.tkinfo,"",@"SHT_NOTE"
	.sectionflags	@"SHF_NOTE_NV_TKINFO"
	.tkinfo
        /*0018*/ 	.word	0x00000002
        /*0030*/ 	.string	""
        /*0030*/ 	.string	"ptxas"
        /*0030*/ 	.string	"Cuda compilation tools, release 13.0, V13.0.88"
        /*0030*/ 	.string	"Build cuda_13.0.r13.0/compiler.36424714_0"
        /*0030*/ 	.string	"-arch sm_100 -m 64 "



//--------------------- .note.nv.cuinfo           --------------------------
	.section	.note.nv.cuinfo,"",@"SHT_NOTE"
	.sectionflags	@"SHF_NOTE_NV_CUINFO"
        /*0018*/ 	.short	0x0002
        /*001a*/ 	.short	0x0064
        /*001c*/ 	.short	0x0082
	.zero		2


//--------------------- .nv.info                  --------------------------
	.section	.nv.info,"",@"SHT_CUDA_INFO"
	.align	4


	//----- nvinfo : EIATTR_REGCOUNT
	.align		4
        /*0000*/ 	.byte	0x04, 0x2f
        /*0002*/ 	.short	(.L_1 - .L_0)
	.align		4
.L_0:
        /*0004*/ 	.word	index@(_Z17rle_encode_kernelPKiiPiS1_S1_)
        /*0008*/ 	.word	0x00000016


	//----- nvinfo : EIATTR_FRAME_SIZE
	.align		4
.L_1:
        /*000c*/ 	.byte	0x04, 0x11
        /*000e*/ 	.short	(.L_3 - .L_2)
	.align		4
.L_2:
        /*0010*/ 	.word	index@(_Z17rle_encode_kernelPKiiPiS1_S1_)
        /*0014*/ 	.word	0x00000000


	//----- nvinfo : EIATTR_MIN_STACK_SIZE
	.align		4
.L_3:
        /*0018*/ 	.byte	0x04, 0x12
        /*001a*/ 	.short	(.L_5 - .L_4)
	.align		4
.L_4:
        /*001c*/ 	.word	index@(_Z17rle_encode_kernelPKiiPiS1_S1_)
        /*0020*/ 	.word	0x00000000
.L_5:


//--------------------- .nv.compat                --------------------------
	.section	.nv.compat,"",@"SHT_CUDA_COMPAT_INFO"
	.align	4
        /*0000*/ 	.byte	0x02, 0x09, 0x00, 0x00, 0x02, 0x02, 0x01, 0x00, 0x02, 0x05, 0x05, 0x00, 0x03, 0x07, 0x01, 0x01
        /*0010*/ 	.byte	0x02, 0x03, 0x00, 0x00, 0x02, 0x06, 0x01, 0x00, 0x04, 0x0b, 0x08, 0x00, 0x09, 0x00, 0x00, 0x00
        /*0020*/ 	.byte	0x00, 0x00, 0x00, 0x00


//--------------------- .nv.info._Z17rle_encode_kernelPKiiPiS1_S1_ --------------------------
	.section	.nv.info._Z17rle_encode_kernelPKiiPiS1_S1_,"",@"SHT_CUDA_INFO"
	.sectionflags	@""
	.align	4


	//----- nvinfo : EIATTR_CUDA_API_VERSION
	.align		4
        /*0000*/ 	.byte	0x04, 0x37
        /*0002*/ 	.short	(.L_7 - .L_6)
.L_6:
        /*0004*/ 	.word	0x00000082


	//----- nvinfo : EIATTR_KPARAM_INFO
	.align		4
.L_7:
        /*0008*/ 	.byte	0x04, 0x17
        /*000a*/ 	.short	(.L_9 - .L_8)
.L_8:
        /*000c*/ 	.word	0x00000000
        /*0010*/ 	.short	0x0004
        /*0012*/ 	.short	0x0020
        /*0014*/ 	.byte	0x00, 0xf5, 0x21, 0x00


	//----- nvinfo : EIATTR_KPARAM_INFO
	.align		4
.L_9:
        /*0018*/ 	.byte	0x04, 0x17
        /*001a*/ 	.short	(.L_11 - .L_10)
.L_10:
        /*001c*/ 	.word	0x00000000
        /*0020*/ 	.short	0x0003
        /*0022*/ 	.short	0x0018
        /*0024*/ 	.byte	0x00, 0xf5, 0x21, 0x00


	//----- nvinfo : EIATTR_KPARAM_INFO
	.align		4
.L_11:
        /*0028*/ 	.byte	0x04, 0x17
        /*002a*/ 	.short	(.L_13 - .L_12)
.L_12:
        /*002c*/ 	.word	0x00000000
        /*0030*/ 	.short	0x0002
        /*0032*/ 	.short	0x0010
        /*0034*/ 	.byte	0x00, 0xf5, 0x21, 0x00


	//----- nvinfo : EIATTR_KPARAM_INFO
	.align		4
.L_13:
        /*0038*/ 	.byte	0x04, 0x17
        /*003a*/ 	.short	(.L_15 - .L_14)
.L_14:
        /*003c*/ 	.word	0x00000000
        /*0040*/ 	.short	0x0001
        /*0042*/ 	.short	0x0008
        /*0044*/ 	.byte	0x00, 0xf0, 0x11, 0x00


	//----- nvinfo : EIATTR_KPARAM_INFO
	.align		4
.L_15:
        /*0048*/ 	.byte	0x04, 0x17
        /*004a*/ 	.short	(.L_17 - .L_16)
.L_16:
        /*004c*/ 	.word	0x00000000
        /*0050*/ 	.short	0x0000
        /*0052*/ 	.short	0x0000
        /*0054*/ 	.byte	0x00, 0xf5, 0x21, 0x00


	//----- nvinfo : EIATTR_SPARSE_MMA_MASK
	.align		4
.L_17:
        /*0058*/ 	.byte	0x03, 0x50
        /*005a*/ 	.short	0x0000


	//----- nvinfo : EIATTR_MAXREG_COUNT
	.align		4
        /*005c*/ 	.byte	0x03, 0x1b
        /*005e*/ 	.short	0x00ff


	//----- nvinfo : EIATTR_NUM_BARRIERS
	.align		4
        /*0060*/ 	.byte	0x02, 0x4c
        /*0062*/ 	.byte	0x01
	.zero		1


	//----- nvinfo : EIATTR_MERCURY_ISA_VERSION
	.align		4
        /*0064*/ 	.byte	0x03, 0x5f
        /*0066*/ 	.short	0x0101


	//----- nvinfo : EIATTR_INT_WARP_WIDE_INSTR_OFFSETS
	.align		4
        /*0068*/ 	.byte	0x04, 0x31
        /*006a*/ 	.short	(.L_19 - .L_18)


	//   ....[0]....
.L_18:
        /*006c*/ 	.word	0x00000750


	//   ....[1]....
        /*0070*/ 	.word	0x00000790


	//   ....[2]....
        /*0074*/ 	.word	0x000007d0


	//   ....[3]....
        /*0078*/ 	.word	0x00000800


	//   ....[4]....
        /*007c*/ 	.word	0x00000820


	//   ....[5]....
        /*0080*/ 	.word	0x00000840


	//   ....[6]....
        /*0084*/ 	.word	0x00000870


	//   ....[7]....
        /*0088*/ 	.word	0x00000880


	//----- nvinfo : EIATTR_COOP_GROUP_MASK_REGIDS
	.align		4
.L_19:
        /*008c*/ 	.byte	0x04, 0x29
        /*008e*/ 	.short	(.L_21 - .L_20)


	//   ....[0]....
.L_20:
        /*0090*/ 	.word	0xffffffff


	//   ....[1]....
        /*0094*/ 	.word	0xffffffff


	//   ....[2]....
        /*0098*/ 	.word	0xffffffff


	//   ....[3]....
        /*009c*/ 	.word	0xffffffff


	//   ....[4]....
        /*00a0*/ 	.word	0xffffffff


	//   ....[5]....
        /*00a4*/ 	.word	0xffffffff


	//   ....[6]....
        /*00a8*/ 	.word	0xffffffff


	//   ....[7]....
        /*00ac*/ 	.word	0xffffffff


	//   ....[8]....
        /*00b0*/ 	.word	0xffffffff


	//   ....[9]....
        /*00b4*/ 	.word	0xffffffff


	//   ....[10]....
        /*00b8*/ 	.word	0xffffffff


	//   ....[11]....
        /*00bc*/ 	.word	0xffffffff


	//   ....[12]....
        /*00c0*/ 	.word	0xffffffff


	//   ....[13]....
        /*00c4*/ 	.word	0xffffffff


	//   ....[14]....
        /*00c8*/ 	.word	0xffffffff


	//   ....[15]....
        /*00cc*/ 	.word	0x0500000e


	//   ....[16]....
        /*00d0*/ 	.word	0x0500000e


	//   ....[17]....
        /*00d4*/ 	.word	0x0500000e


	//   ....[18]....
        /*00d8*/ 	.word	0x0500000e


	//   ....[19]....
        /*00dc*/ 	.word	0x0500000e


	//----- nvinfo : EIATTR_COOP_GROUP_INSTR_OFFSETS
	.align		4
.L_21:
        /*00e0*/ 	.byte	0x04, 0x28
        /*00e2*/ 	.short	(.L_23 - .L_22)


	//   ....[0]....
.L_22:
        /*00e4*/ 	.word	0x00000280


	//   ....[1]....
        /*00e8*/ 	.word	0x000002b0


	//   ....[2]....
        /*00ec*/ 	.word	0x000002e0


	//   ....[3]....
        /*00f0*/ 	.word	0x00000310


	//   ....[4]....
        /*00f4*/ 	.word	0x00000360


	//   ....[5]....
        /*00f8*/ 	.word	0x000004a0


	//   ....[6]....
        /*00fc*/ 	.word	0x000004d0


	//   ....[7]....
        /*0100*/ 	.word	0x00000500


	//   ....[8]....
        /*0104*/ 	.word	0x00000530


	//   ....[9]....
        /*0108*/ 	.word	0x00000560


	//   ....[10]....
        /*010c*/ 	.word	0x000008d0


	//   ....[11]....
        /*0110*/ 	.word	0x000008f0


	//   ....[12]....
        /*0114*/ 	.word	0x000009a0


	//   ....[13]....
        /*0118*/ 	.word	0x000009b0


	//   ....[14]....
        /*011c*/ 	.word	0x00000a60


	//   ....[15]....
        /*0120*/ 	.word	0x00000df0


	//   ....[16]....
        /*0124*/ 	.word	0x00000e70


	//   ....[17]....
        /*0128*/ 	.word	0x00000ef0


	//   ....[18]....
        /*012c*/ 	.word	0x00000f70


	//   ....[19]....
        /*0130*/ 	.word	0x00000ff0


	//----- nvinfo : EIATTR_VRC_CTA_INIT_COUNT
	.align		4
.L_23:
        /*0134*/ 	.byte	0x02, 0x4a
	.zero		1
	.zero		1


	//----- nvinfo : EIATTR_EXIT_INSTR_OFFSETS
	.align		4
        /*0138*/ 	.byte	0x04, 0x1c
        /*013a*/ 	.short	(.L_25 - .L_24)


	//   ....[0]....
.L_24:
        /*013c*/ 	.word	0x000008e0


	//   ....[1]....
        /*0140*/ 	.word	0x00000b20


	//   ....[2]....
        /*0144*/ 	.word	0x00000bd0


	//   ....[3]....
        /*0148*/ 	.word	0x00000be0


	//   ....[4]....
        /*014c*/ 	.word	0x00000d90


	//----- nvinfo : EIATTR_CRS_STACK_SIZE
	.align		4
.L_25:
        /*0150*/ 	.byte	0x04, 0x1e
        /*0152*/ 	.short	(.L_27 - .L_26)
.L_26:
        /*0154*/ 	.word	0x00000000


	//----- nvinfo : EIATTR_CBANK_PARAM_SIZE
	.align		4
.L_27:
        /*0158*/ 	.byte	0x03, 0x19
        /*015a*/ 	.short	0x0028


	//----- nvinfo : EIATTR_PARAM_CBANK
	.align		4
        /*015c*/ 	.byte	0x04, 0x0a
        /*015e*/ 	.short	(.L_29 - .L_28)
	.align		4
.L_28:
        /*0160*/ 	.word	index@(.nv.constant0._Z17rle_encode_kernelPKiiPiS1_S1_)
        /*0164*/ 	.short	0x0380
        /*0166*/ 	.short	0x0028


	//----- nvinfo : EIATTR_SW_WAR
	.align		4
.L_29:
        /*0168*/ 	.byte	0x04, 0x36
        /*016a*/ 	.short	(.L_31 - .L_30)
.L_30:
        /*016c*/ 	.word	0x00000008
.L_31:


//--------------------- .nv.callgraph             --------------------------
	.section	.nv.callgraph,"",@"SHT_CUDA_CALLGRAPH"
	.align	4
	.sectionentsize	8
	.align		4
        /*0000*/ 	.word	0x00000000
	.align		4
        /*0004*/ 	.word	0xffffffff
	.align		4
        /*0008*/ 	.word	0x00000000
	.align		4
        /*000c*/ 	.word	0xfffffffe
	.align		4
        /*0010*/ 	.word	0x00000000
	.align		4
        /*0014*/ 	.word	0xfffffffd
	.align		4
        /*0018*/ 	.word	0x00000000
	.align		4
        /*001c*/ 	.word	0xfffffffc


//--------------------- .text._Z17rle_encode_kernelPKiiPiS1_S1_ --------------------------
	.section	.text._Z17rle_encode_kernelPKiiPiS1_S1_,"ax",@progbits
	.align	128
        .global         _Z17rle_encode_kernelPKiiPiS1_S1_
        .type           _Z17rle_encode_kernelPKiiPiS1_S1_,@function
        .size           _Z17rle_encode_kernelPKiiPiS1_S1_,(.L_x_23 - _Z17rle_encode_kernelPKiiPiS1_S1_)
        .other          _Z17rle_encode_kernelPKiiPiS1_S1_,@"STO_CUDA_ENTRY STV_DEFAULT"
_Z17rle_encode_kernelPKiiPiS1_S1_:
.text._Z17rle_encode_kernelPKiiPiS1_S1_:
[----:B------:R-:W-:Y:S01]  /*0000*/  LDC R1, c[0x0][0x37c] ;  /* 0x0000df00ff017b82 */ /* 0x000fe20000000800 */
[----:B------:R-:W0:Y:S01]  /*0010*/  S2R R3, SR_TID.X ;  /* 0x0000000000037919 */ /* 0x000e220000002100 */
[----:B------:R-:W0:Y:S01]  /*0020*/  LDCU UR7, c[0x0][0x360] ;  /* 0x00006c00ff0777ac */ /* 0x000e220008000800 */
[----:B------:R-:W-:Y:S01]  /*0030*/  IMAD.MOV.U32 R0, RZ, RZ, RZ ;  /* 0x000000ffff007224 */ /* 0x000fe200078e00ff */
[----:B------:R-:W0:Y:S01]  /*0040*/  S2R R2, SR_CTAID.X ;  /* 0x0000000000027919 */ /* 0x000e220000002500 */
[----:B------:R-:W1:Y:S01]  /*0050*/  LDCU UR6, c[0x0][0x388] ;  /* 0x00007100ff0677ac */ /* 0x000e620008000800 */
[----:B------:R-:W2:Y:S01]  /*0060*/  LDCU.64 UR8, c[0x0][0x358] ;  /* 0x00006b00ff0877ac */ /* 0x000ea20008000a00 */
[----:B0-----:R-:W-:-:S05]  /*0070*/  IMAD R2, R2, UR7, R3 ;  /* 0x0000000702027c24 */ /* 0x001fca000f8e0203 */
[----:B-1----:R-:W-:-:S13]  /*0080*/  ISETP.GE.AND P0, PT, R2, UR6, PT ;  /* 0x0000000602007c0c */ /* 0x002fda000bf06270 */
[----:B------:R-:W0:Y:S02]  /*0090*/  @!P0 LDC.64 R4, c[0x0][0x380] ;  /* 0x0000e000ff048b82 */ /* 0x000e240000000a00 */
[----:B0-----:R-:W-:-:S05]  /*00a0*/  @!P0 IMAD.WIDE R4, R2, 0x4, R4 ;  /* 0x0000000402048825 */ /* 0x001fca00078e0204 */
[----:B--2---:R-:W2:Y:S01]  /*00b0*/  @!P0 LDG.E R0, desc[UR8][R4.64] ;  /* 0x0000000804008981 */ /* 0x004ea2000c1e1900 */
[----:B------:R-:W-:-:S13]  /*00c0*/  ISETP.GE.AND P0, PT, R2, 0x1, PT ;  /* 0x000000010200780c */ /* 0x000fda0003f06270 */
[----:B------:R-:W0:Y:S01]  /*00d0*/  @P0 LDC.64 R6, c[0x0][0x380] ;  /* 0x0000e000ff060b82 */ /* 0x000e220000000a00 */
[----:B------:R-:W-:-:S04]  /*00e0*/  @P0 VIADD R9, R2, 0xffffffff ;  /* 0xffffffff02090836 */ /* 0x000fc80000000000 */
[----:B0-----:R-:W-:-:S04]  /*00f0*/  @P0 IMAD.WIDE.U32 R6, R9, 0x4, R6 ;  /* 0x0000000409060825 */ /* 0x001fc800078e0006 */
[----:B--2---:R-:W-:-:S06]  /*0100*/  IMAD.MOV.U32 R9, RZ, RZ, R0 ;  /* 0x000000ffff097224 */ /* 0x004fcc00078e0000 */
[----:B------:R-:W2:Y:S01]  /*0110*/  @P0 LDG.E R9, desc[UR8][R6.64] ;  /* 0x0000000806090981 */ /* 0x000ea2000c1e1900 */
[----:B------:R-:W0:Y:S01]  /*0120*/  S2UR UR5, SR_CgaCtaId ;  /* 0x00000000000579c3 */ /* 0x000e220000008800 */
[----:B------:R-:W-:Y:S01]  /*0130*/  UMOV UR4, 0x400 ;  /* 0x0000040000047882 */ /* 0x000fe20000000000 */
[C---:B------:R-:W-:Y:S02]  /*0140*/  ISETP.NE.AND P4, PT, R3.reuse, RZ, PT ;  /* 0x000000ff0300720c */ /* 0x040fe40003f85270 */
[C---:B------:R-:W-:Y:S02]  /*0150*/  ISETP.GE.U32.AND P3, PT, R3.reuse, 0x2, PT ;  /* 0x000000020300780c */ /* 0x040fe40003f66070 */
[C---:B------:R-:W-:Y:S02]  /*0160*/  ISETP.GE.U32.AND P2, PT, R3.reuse, 0x4, PT ;  /* 0x000000040300780c */ /* 0x040fe40003f46070 */
[C---:B------:R-:W-:Y:S02]  /*0170*/  ISETP.GE.U32.AND P1, PT, R3.reuse, 0x8, PT ;  /* 0x000000080300780c */ /* 0x040fe40003f26070 */
[C---:B------:R-:W-:Y:S01]  /*0180*/  ISETP.GE.U32.AND P6, PT, R3.reuse, 0x10, PT ;  /* 0x000000100300780c */ /* 0x040fe20003fc6070 */
[----:B0-----:R-:W-:Y:S01]  /*0190*/  ULEA UR4, UR5, UR4, 0x18 ;  /* 0x0000000405047291 */ /* 0x001fe2000f8ec0ff */
[----:B------:R-:W0:Y:S05]  /*01a0*/  LDCU UR5, c[0x0][0x388] ;  /* 0x00007100ff0577ac */ /* 0x000e2a0008000800 */
[----:B------:R-:W-:Y:S01]  /*01b0*/  LEA R8, R3, UR4, 0x2 ;  /* 0x0000000403087c11 */ /* 0x000fe2000f8e10ff */
[----:B------:R-:W-:-:S06]  /*01c0*/  ULEA UR4, UR7, UR4, 0x2 ;  /* 0x0000000407047291 */ /* 0x000fcc000f8e10ff */
[----:B------:R-:W-:Y:S02]  /*01d0*/  LEA R4, R3, UR4, 0x2 ;  /* 0x0000000403047c11 */ /* 0x000fe4000f8e10ff */
[----:B--2---:R-:W-:-:S04]  /*01e0*/  ISETP.NE.AND P0, PT, R0, R9, PT ;  /* 0x000000090000720c */ /* 0x004fc80003f05270 */
[----:B------:R-:W-:-:S04]  /*01f0*/  ISETP.EQ.OR P0, PT, R2, RZ, P0 ;  /* 0x000000ff0200720c */ /* 0x000fc80000702670 */
[----:B------:R-:W-:-:S04]  /*0200*/  ISETP.LT.AND P0, PT, R2, UR6, P0 ;  /* 0x0000000602007c0c */ /* 0x000fc80008701270 */
[----:B------:R-:W-:-:S05]  /*0210*/  SEL R5, RZ, 0x1, !P0 ;  /* 0x00000001ff057807 */ /* 0x000fca0004000000 */
[----:B------:R-:W-:Y:S01]  /*0220*/  STS [R8], R5 ;  /* 0x0000000508007388 */ /* 0x000fe20000000800 */
[----:B------:R-:W-:Y:S06]  /*0230*/  BAR.SYNC.DEFER_BLOCKING 0x0 ;  /* 0x0000000000007b1d */ /* 0x000fec0000010000 */
[----:B------:R-:W1:Y:S04]  /*0240*/  LDS R7, [R8] ;  /* 0x0000000008077984 */ /* 0x000e680000000800 */
[----:B-1----:R-:W-:Y:S01]  /*0250*/  STS [R4], R7 ;  /* 0x0000000704007388 */ /* 0x002fe20000000800 */
[----:B------:R-:W-:Y:S06]  /*0260*/  BAR.SYNC.DEFER_BLOCKING 0x0 ;  /* 0x0000000000007b1d */ /* 0x000fec0000010000 */
[----:B------:R-:W1:Y:S04]  /*0270*/  LDS R6, [R4] ;  /* 0x0000000004067984 */ /* 0x000e680000000800 */
[----:B-1----:R-:W1:Y:S02]  /*0280*/  SHFL.UP PT, R9, R6, 0x1, RZ ;  /* 0x0420000006097989 */ /* 0x002e6400000e00ff */
[----:B-1----:R-:W-:-:S05]  /*0290*/  SEL R9, R9, RZ, P4 ;  /* 0x000000ff09097207 */ /* 0x002fca0002000000 */
[----:B------:R-:W-:-:S05]  /*02a0*/  IMAD.IADD R9, R6, 0x1, R9 ;  /* 0x0000000106097824 */ /* 0x000fca00078e0209 */
[----:B------:R-:W1:Y:S02]  /*02b0*/  SHFL.UP PT, R5, R9, 0x2, RZ ;  /* 0x0440000009057989 */ /* 0x000e6400000e00ff */
[----:B-1----:R-:W-:-:S05]  /*02c0*/  SEL R8, R5, RZ, P3 ;  /* 0x000000ff05087207 */ /* 0x002fca0001800000 */
[----:B------:R-:W-:-:S05]  /*02d0*/  IMAD.IADD R8, R9, 0x1, R8 ;  /* 0x0000000109087824 */ /* 0x000fca00078e0208 */
[----:B------:R-:W1:Y:S02]  /*02e0*/  SHFL.UP PT, R5, R8, 0x4, RZ ;  /* 0x0480000008057989 */ /* 0x000e6400000e00ff */
[----:B-1----:R-:W-:-:S05]  /*02f0*/  SEL R5, R5, RZ, P2 ;  /* 0x000000ff05057207 */ /* 0x002fca0001000000 */
[----:B------:R-:W-:-:S05]  /*0300*/  IMAD.IADD R6, R8, 0x1, R5 ;  /* 0x0000000108067824 */ /* 0x000fca00078e0205 */
[----:B------:R-:W1:Y:S02]  /*0310*/  SHFL.UP PT, R5, R6, 0x8, RZ ;  /* 0x0500000006057989 */ /* 0x000e6400000e00ff */
[----:B-1----:R-:W-:-:S05]  /*0320*/  SEL R5, R5, RZ, P1 ;  /* 0x000000ff05057207 */ /* 0x002fca0000800000 */
[----:B------:R-:W-:Y:S01]  /*0330*/  IMAD.IADD R9, R6, 0x1, R5 ;  /* 0x0000000106097824 */ /* 0x000fe200078e0205 */
[----:B------:R-:W-:Y:S02]  /*0340*/  LOP3.LUT R5, R3, 0x1f, RZ, 0xc0, !PT ;  /* 0x0000001f03057812 */ /* 0x000fe400078ec0ff */
[----:B------:R-:W-:Y:S02]  /*0350*/  P2R R6, PR, RZ, 0x40 ;  /* 0x00000040ff067803 */ /* 0x000fe40000000000 */
[----:B------:R-:W1:Y:S01]  /*0360*/  SHFL.UP PT, R7, R9, 0x10, RZ ;  /* 0x0600000009077989 */ /* 0x000e6200000e00ff */
[----:B------:R-:W-:Y:S02]  /*0370*/  ISETP.NE.AND P5, PT, R5, 0x1f, PT ;  /* 0x0000001f0500780c */ /* 0x000fe40003fa5270 */
[----:B0-----:R-:W-:Y:S02]  /*0380*/  MOV R6, UR5 ;  /* 0x0000000500067c02 */ /* 0x001fe40008000f00 */
[----:B-1----:R-:W-:-:S02]  /*0390*/  SEL R8, R7, RZ, P6 ;  /* 0x000000ff07087207 */ /* 0x002fc40003000000 */
[----:B------:R-:W-:-:S03]  /*03a0*/  SHF.R.U32.HI R7, RZ, 0x3, R3 ;  /* 0x00000003ff077819 */ /* 0x000fc60000011603 */
[----:B------:R-:W-:Y:S01]  /*03b0*/  IMAD.IADD R8, R9, 0x1, R8 ;  /* 0x0000000109087824 */ /* 0x000fe200078e0208 */
[----:B------:R-:W-:-:S04]  /*03c0*/  LOP3.LUT R7, R7, 0x7c, RZ, 0xc0, !PT ;  /* 0x0000007c07077812 */ /* 0x000fc800078ec0ff */
[----:B------:R0:W-:Y:S04]  /*03d0*/  STS [R4], R8 ;  /* 0x0000000804007388 */ /* 0x0001e80000000800 */
[----:B------:R0:W-:Y:S01]  /*03e0*/  @!P5 STS [R7+UR4], R8 ;  /* 0x000000080700d988 */ /* 0x0001e20008000804 */
[----:B------:R-:W-:Y:S01]  /*03f0*/  BAR.SYNC.DEFER_BLOCKING 0x0 ;  /* 0x0000000000007b1d */ /* 0x000fe20000010000 */
[----:B------:R-:W-:-:S13]  /*0400*/  ISETP.GT.U32.AND P5, PT, R3, 0x1f, PT ;  /* 0x0000001f0300780c */ /* 0x000fda0003fa4070 */
[----:B0-----:R-:W-:Y:S05]  /*0410*/  @P5 BRA `(.L_x_0) ;  /* 0x0000000000645947 */ /* 0x001fea0003800000 */
[----:B------:R-:W-:Y:S01]  /*0420*/  UIADD3 UR5, UPT, UPT, UR7, 0x1f, URZ ;  /* 0x0000001f07057890 */ /* 0x000fe2000fffe0ff */
[----:B------:R-:W-:Y:S01]  /*0430*/  IMAD.MOV.U32 R9, RZ, RZ, RZ ;  /* 0x000000ffff097224 */ /* 0x000fe200078e00ff */
[----:B------:R-:W-:Y:S02]  /*0440*/  LEA R8, R5, UR4, 0x2 ;  /* 0x0000000405087c11 */ /* 0x000fe4000f8e10ff */
[----:B------:R-:W-:-:S06]  /*0450*/  USHF.R.U32.HI UR5, URZ, 0x5, UR5 ;  /* 0x00000005ff057899 */ /* 0x000fcc0008011605 */
[----:B------:R-:W-:Y:S01]  /*0460*/  ISETP.GE.U32.AND P5, PT, R5, UR5, PT ;  /* 0x0000000505007c0c */ /* 0x000fe2000bfa6070 */
[----:B------:R-:W-:-:S12]  /*0470*/  UMOV UR5, 0xffffffff ;  /* 0xffffffff00057882 */ /* 0x000fd80000000000 */
[----:B------:R0:W1:Y:S01]  /*0480*/  @!P5 LDS R9, [R8] ;  /* 0x000000000809d984 */ /* 0x0000620000000800 */
[----:B------:R-:W-:Y:S05]  /*0490*/  BRA.DIV UR5, `(.L_x_1) ;  /* 0x0000000a05407947 */ /* 0x000fea000b800000 */
        /* <DEDUP_REMOVED lines=12> */
[----:B------:R1:W2:Y:S02]  /*0560*/  SHFL.UP PT, R9, R13, 0x10, RZ ;  /* 0x060000000d097989 */ /* 0x0002a400000e00ff */
.L_x_21:
[----:B------:R-:W-:-:S04]  /*0570*/  ISETP.GE.U32.AND P1, PT, R3, 0x10, PT ;  /* 0x000000100300780c */ /* 0x000fc80003f26070 */
[----:B--2---:R-:W-:-:S05]  /*0580*/  SEL R10, R9, RZ, P1 ;  /* 0x000000ff090a7207 */ /* 0x004fca0000800000 */
[----:B-1----:R-:W-:-:S05]  /*0590*/  IMAD.IADD R13, R13, 0x1, R10 ;  /* 0x000000010d0d7824 */ /* 0x002fca00078e020a */
[----:B------:R1:W-:Y:S02]  /*05a0*/  @!P5 STS [R8], R13 ;  /* 0x0000000d0800d388 */ /* 0x0003e40000000800 */
.L_x_0:
[----:B------:R-:W-:Y:S05]  /*05b0*/  WARPSYNC.ALL ;  /* 0x0000000000007948 */ /* 0x000fea0003800000 */
[----:B------:R-:W-:Y:S01]  /*05c0*/  BAR.SYNC.DEFER_BLOCKING 0x0 ;  /* 0x0000000000007b1d */ /* 0x000fe20000010000 */
[----:B------:R-:W-:Y:S01]  /*05d0*/  ISETP.GE.U32.AND P1, PT, R3, 0x20, PT ;  /* 0x000000200300780c */ /* 0x000fe20003f26070 */
[----:B01----:R-:W-:Y:S01]  /*05e0*/  IMAD.MOV.U32 R8, RZ, RZ, RZ ;  /* 0x000000ffff087224 */ /* 0x003fe200078e00ff */
[----:B------:R-:W-:-:S03]  /*05f0*/  UIADD3 UR5, UPT, UPT, UR7, -0x1, URZ ;  /* 0xffffffff07057890 */ /* 0x000fc6000fffe0ff */
[----:B------:R-:W-:Y:S08]  /*0600*/  BSSY.RECONVERGENT B0, `(.L_x_2) ;  /* 0x000000d000007945 */ /* 0x000ff00003800200 */
[----:B------:R-:W-:Y:S01]  /*0610*/  @P1 LDS R8, [R7+UR4+-0x4] ;  /* 0xfffffc0407081984 */ /* 0x000fe20008000800 */
[----:B------:R-:W-:-:S03]  /*0620*/  ISETP.NE.AND P1, PT, R3, UR5, PT ;  /* 0x0000000503007c0c */ /* 0x000fc6000bf25270 */
[----:B------:R-:W0:Y:S02]  /*0630*/  LDS R9, [R4] ;  /* 0x0000000004097984 */ /* 0x000e240000000800 */
[----:B0-----:R-:W-:-:S05]  /*0640*/  IADD3 R9, PT, PT, R9, R8, RZ ;  /* 0x0000000809097210 */ /* 0x001fca0007ffe0ff */
[----:B------:R0:W-:Y:S01]  /*0650*/  STS [R4], R9 ;  /* 0x0000000904007388 */ /* 0x0001e20000000800 */
[----:B------:R-:W-:Y:S06]  /*0660*/  BAR.SYNC.DEFER_BLOCKING 0x0 ;  /* 0x0000000000007b1d */ /* 0x000fec0000010000 */
[----:B------:R0:W1:Y:S01]  /*0670*/  @!P1 LDS R11, [R4] ;  /* 0x00000000040b9984 */ /* 0x0000620000000800 */
[----:B------:R-:W-:Y:S05]  /*0680*/  @!P1 BRA `(.L_x_3) ;  /* 0x0000000000109947 */ /* 0x000fea0003800000 */
[----:B------:R-:W-:Y:S02]  /*0690*/  VIADD R7, R2, 0x1 ;  /* 0x0000000102077836 */ /* 0x000fe40000000000 */
[----:B-1----:R-:W-:-:S03]  /*06a0*/  IMAD.MOV.U32 R11, RZ, RZ, RZ ;  /* 0x000000ffff0b7224 */ /* 0x002fc600078e00ff */
[----:B------:R-:W-:-:S13]  /*06b0*/  ISETP.NE.AND P1, PT, R7, UR6, PT ;  /* 0x0000000607007c0c */ /* 0x000fda000bf25270 */
[----:B------:R2:W3:Y:S02]  /*06c0*/  @!P1 LDS R11, [R4] ;  /* 0x00000000040b9984 */ /* 0x0004e40000000800 */
.L_x_3:
[----:B------:R-:W-:Y:S05]  /*06d0*/  BSYNC.RECONVERGENT B0 ;  /* 0x0000000000007941 */ /* 0x000fea0003800200 */
.L_x_2:
[----:B------:R-:W-:Y:S01]  /*06e0*/  BAR.SYNC.DEFER_BLOCKING 0x0 ;  /* 0x0000000000007b1d */ /* 0x000fe20000010000 */
[----:B-1-3--:R-:W-:-:S04]  /*06f0*/  ISETP.GE.AND P1, PT, R11, 0x1, PT ;  /* 0x000000010b00780c */ /* 0x00afc80003f26270 */
[----:B------:R-:W-:Y:S01]  /*0700*/  ISETP.NE.OR P1, PT, R3, RZ, !P1 ;  /* 0x000000ff0300720c */ /* 0x000fe20004f25670 */
[----:B------:R-:W-:Y:S01]  /*0710*/  BSSY.RECONVERGENT B0, `(.L_x_4) ;  /* 0x000001a000007945 */ /* 0x000fe20003800200 */
[----:B------:R-:W-:-:S11]  /*0720*/  IMAD.MOV.U32 R3, RZ, RZ, -0x1 ;  /* 0xffffffffff037424 */ /* 0x000fd600078e00ff */
[----:B------:R-:W-:Y:S05]  /*0730*/  @P1 BRA `(.L_x_5) ;  /* 0x00000000005c1947 */ /* 0x000fea0003800000 */
[----:B0-----:R-:W0:Y:S01]  /*0740*/  LDC.64 R8, c[0x0][0x3a0] ;  /* 0x0000e800ff087b82 */ /* 0x001e220000000a00 */
[----:B------:R-:W-:-:S04]  /*0750*/  VOTE.ANY R3, PT, PT ;  /* 0x0000000000037806 */ /* 0x000fc800038e0100 */
[----:B------:R-:W-:-:S13]  /*0760*/  ISETP.EQ.U32.AND P1, PT, R3, -0x1, PT ;  /* 0xffffffff0300780c */ /* 0x000fda0003f22070 */
[----:B0-----:R0:W5:Y:S01]  /*0770*/  @!P1 ATOMG.E.ADD.STRONG.GPU PT, R3, desc[UR8][R8.64], R11 ;  /* 0x8000000b080399a8 */ /* 0x00116200081ef108 */
[----:B------:R-:W-:Y:S05]  /*0780*/  @!P1 BRA `(.L_x_6) ;  /* 0x0000000000449947 */ /* 0x000fea0003800000 */
[----:B------:R-:W1:Y:S01]  /*0790*/  SHFL.UP P1, R10, R11, 0x1, RZ ;  /* 0x042000000b0a7989 */ /* 0x000e6200000200ff */
[----:B------:R-:W-:Y:S01]  /*07a0*/  IMAD.MOV.U32 R7, RZ, RZ, R11 ;  /* 0x000000ffff077224 */ /* 0x000fe200078e000b */
[----:B-----5:R-:W3:Y:S01]  /*07b0*/  S2R R3, SR_LANEID ;  /* 0x0000000000037919 */ /* 0x020ee20000000000 */
[----:B-1----:R-:W-:-:S05]  /*07c0*/  @P1 IMAD.IADD.U32 R7, R11, 0x1, R10 ;  /* 0x000000010b071824 */ /* 0x002fca00078e000a */
[----:B------:R-:W1:Y:S01]  /*07d0*/  SHFL.UP P1, R10, R7, 0x2, RZ ;  /* 0x04400000070a7989 */ /* 0x000e6200000200ff */
[----:B---3--:R-:W-:Y:S01]  /*07e0*/  ISETP.EQ.U32.AND P2, PT, R3, 0x1f, PT ;  /* 0x0000001f0300780c */ /* 0x008fe20003f42070 */
[----:B-1----:R-:W-:-:S05]  /*07f0*/  @P1 IMAD.IADD.U32 R7, R7, 0x1, R10 ;  /* 0x0000000107071824 */ /* 0x002fca00078e000a */
[----:B------:R-:W1:Y:S02]  /*0800*/  SHFL.UP P1, R10, R7, 0x4, RZ ;  /* 0x04800000070a7989 */ /* 0x000e6400000200ff */
[----:B-1----:R-:W-:-:S05]  /*0810*/  @P1 IADD3 R7, PT, PT, R7, R10, RZ ;  /* 0x0000000a07071210 */ /* 0x002fca0007ffe0ff */
[----:B------:R-:W1:Y:S02]  /*0820*/  SHFL.UP P1, R10, R7, 0x8, RZ ;  /* 0x05000000070a7989 */ /* 0x000e6400000200ff */
[----:B-1----:R-:W-:-:S05]  /*0830*/  @P1 IMAD.IADD.U32 R7, R7, 0x1, R10 ;  /* 0x0000000107071824 */ /* 0x002fca00078e000a */
[----:B------:R-:W1:Y:S02]  /*0840*/  SHFL.UP P1, R10, R7, 0x10, RZ ;  /* 0x06000000070a7989 */ /* 0x000e6400000200ff */
[----:B-1----:R-:W-:-:S05]  /*0850*/  @P1 IMAD.IADD.U32 R7, R7, 0x1, R10 ;  /* 0x0000000107071824 */ /* 0x002fca00078e000a */
[----:B0-----:R-:W3:Y:S04]  /*0860*/  @P2 ATOMG.E.ADD.STRONG.GPU PT, R8, desc[UR8][R8.64], R7 ;  /* 0x80000007080829a8 */ /* 0x001ee800081ef108 */
[----:B------:R-:W-:Y:S04]  /*0870*/  SHFL.UP P1, R10, R7, 0x1, RZ ;  /* 0x04200000070a7989 */ /* 0x000fe800000200ff */
[----:B---3--:R-:W0:Y:S02]  /*0880*/  SHFL.IDX PT, R3, R8, 0x1f, 0x1f ;  /* 0x03e01f0008037f89 */ /* 0x008e2400000e0000 */
[----:B0-----:R-:W-:-:S07]  /*0890*/  @P1 IMAD.IADD.U32 R3, R3, 0x1, R10 ;  /* 0x0000000103031824 */ /* 0x001fce00078e000a */
.L_x_6:
[----:B-----5:R-:W-:-:S07]  /*08a0*/  VIADD R3, R3, 0xffffffff ;  /* 0xffffffff03037836 */ /* 0x020fce0000000000 */
.L_x_5:
[----:B------:R-:W-:Y:S05]  /*08b0*/  BSYNC.RECONVERGENT B0 ;  /* 0x0000000000007941 */ /* 0x000fea0003800200 */
.L_x_4:
[----:B------:R-:W-:Y:S01]  /*08c0*/  BAR.SYNC.DEFER_BLOCKING 0x0 ;  /* 0x0000000000007b1d */ /* 0x000fe20000010000 */
[----:B------:R-:W-:-:S13]  /*08d0*/  VOTE.ANY P1, P0 ;  /* 0x0000000000ff7806 */ /* 0x000fda0000020100 */
[----:B------:R-:W-:Y:S05]  /*08e0*/  @!P1 EXIT ;  /* 0x000000000000994d */ /* 0x000fea0003800000 */
[----:B------:R-:W-:-:S04]  /*08f0*/  VOTE.ANY R10, PT, P0 ;  /* 0x00000000000a7806 */ /* 0x000fc800000e0100 */
[----:B------:R-:W1:Y:S02]  /*0900*/  POPC R7, R10 ;  /* 0x0000000a00077309 */ /* 0x000e640000000000 */
[----:B-1----:R-:W-:-:S13]  /*0910*/  ISETP.NE.AND P1, PT, R7, 0x1, PT ;  /* 0x000000010700780c */ /* 0x002fda0003f25270 */
[----:B------:R-:W-:Y:S05]  /*0920*/  @P1 BRA `(.L_x_7) ;  /* 0x0000000000ac1947 */ /* 0x000fea0003800000 */
[----:B------:R-:W1:Y:S01]  /*0930*/  BREV R7, R10 ;  /* 0x0000000a00077301 */ /* 0x000e620000000000 */
[----:B------:R-:W-:Y:S01]  /*0940*/  SEL R0, R0, RZ, P0 ;  /* 0x000000ff00007207 */ /* 0x000fe20000000000 */
[----:B0-----:R-:W0:Y:S01]  /*0950*/  LDC.64 R8, c[0x0][0x380] ;  /* 0x0000e000ff087b82 */ /* 0x001e220000000a00 */
[----:B------:R-:W-:Y:S01]  /*0960*/  SEL R2, R2, RZ, P0 ;  /* 0x000000ff02027207 */ /* 0x000fe20000000000 */
[----:B------:R-:W-:Y:S01]  /*0970*/  IMAD.MOV.U32 R12, RZ, RZ, RZ ;  /* 0x000000ffff0c7224 */ /* 0x000fe200078e00ff */
[----:B------:R-:W3:Y:S03]  /*0980*/  LDCU UR4, c[0x0][0x388] ;  /* 0x00007100ff0477ac */ /* 0x000ee60008000800 */
[----:B-1----:R-:W1:Y:S02]  /*0990*/  FLO.U32.SH R7, R7 ;  /* 0x0000000700077300 */ /* 0x002e6400000e0400 */
[----:B-1----:R1:W4:Y:S04]  /*09a0*/  SHFL.IDX PT, R13, R2, R7, 0x1f ;  /* 0x00001f07020d7589 */ /* 0x00232800000e0000 */
[----:B---3--:R1:W0:Y:S02]  /*09b0*/  SHFL.IDX PT, R0, R0, R7, 0x1f ;  /* 0x00001f0700007589 */ /* 0x00822400000e0000 */
.L_x_11:
[----:B-1--4-:R-:W-:Y:S01]  /*09c0*/  IMAD.IADD R7, R13, 0x1, R12 ;  /* 0x000000010d077824 */ /* 0x012fe200078e020c */
[----:B------:R-:W-:Y:S01]  /*09d0*/  BSSY.RECONVERGENT B0, `(.L_x_8) ;  /* 0x0000008000007945 */ /* 0x000fe20003800200 */
[----:B------:R-:W-:-:S03]  /*09e0*/  PLOP3.LUT P1, PT, PT, PT, PT, 0x8, 0x80 ;  /* 0x000000000080781c */ /* 0x000fc60003f2e170 */
[----:B------:R-:W-:-:S04]  /*09f0*/  IADD3 R11, PT, PT, R5, R7, RZ ;  /* 0x00000007050b7210 */ /* 0x000fc80007ffe0ff */
[----:B------:R-:W-:-:S13]  /*0a00*/  ISETP.GE.AND P2, PT, R11, UR4, PT ;  /* 0x000000040b007c0c */ /* 0x000fda000bf46270 */
[----:B------:R-:W-:Y:S05]  /*0a10*/  @P2 BRA `(.L_x_9) ;  /* 0x00000000000c2947 */ /* 0x000fea0003800000 */
[----:B0-----:R-:W-:-:S06]  /*0a20*/  IMAD.WIDE R10, R11, 0x4, R8 ;  /* 0x000000040b0a7825 */ /* 0x001fcc00078e0208 */
[----:B------:R-:W3:Y:S02]  /*0a30*/  LDG.E R11, desc[UR8][R10.64] ;  /* 0x000000080a0b7981 */ /* 0x000ee4000c1e1900 */
[----:B---3--:R-:W-:-:S13]  /*0a40*/  ISETP.EQ.AND P1, PT, R11, R0, PT ;  /* 0x000000000b00720c */ /* 0x008fda0003f22270 */
.L_x_9:
[----:B------:R-:W-:Y:S05]  /*0a50*/  BSYNC.RECONVERGENT B0 ;  /* 0x0000000000007941 */ /* 0x000fea0003800200 */
.L_x_8:
[----:B------:R-:W-:-:S04]  /*0a60*/  VOTE.ANY R2, PT, P1 ;  /* 0x0000000000027806 */ /* 0x000fc800008e0100 */
[----:B------:R-:W-:-:S13]  /*0a70*/  ISETP.NE.AND P1, PT, R2, -0x1, PT ;  /* 0xffffffff0200780c */ /* 0x000fda0003f25270 */
[----:B------:R-:W-:Y:S05]  /*0a80*/  @P1 BRA `(.L_x_10) ;  /* 0x0000000000141947 */ /* 0x000fea0003800000 */
[----:B------:R-:W-:Y:S02]  /*0a90*/  VIADD R2, R7, 0x20 ;  /* 0x0000002007027836 */ /* 0x000fe40000000000 */
[----:B------:R-:W-:-:S03]  /*0aa0*/  VIADD R12, R12, 0x20 ;  /* 0x000000200c0c7836 */ /* 0x000fc60000000000 */
[----:B------:R-:W-:-:S13]  /*0ab0*/  ISETP.GE.AND P1, PT, R2, UR4, PT ;  /* 0x0000000402007c0c */ /* 0x000fda000bf26270 */
[----:B------:R-:W-:Y:S05]  /*0ac0*/  @!P1 BRA `(.L_x_11) ;  /* 0xfffffffc00bc9947 */ /* 0x000fea000383ffff */
[----:B------:R-:W-:Y:S05]  /*0ad0*/  BRA `(.L_x_12) ;  /* 0x0000000000107947 */ /* 0x000fea0003800000 */
.L_x_10:
[----:B------:R-:W-:-:S06]  /*0ae0*/  LOP3.LUT R2, RZ, R2, RZ, 0x33, !PT ;  /* 0x00000002ff027212 */ /* 0x000fcc00078e33ff */
[----:B------:R-:W1:Y:S08]  /*0af0*/  BREV R2, R2 ;  /* 0x0000000200027301 */ /* 0x000e700000000000 */
[----:B-1----:R-:W1:Y:S02]  /*0b00*/  FLO.U32.SH R6, R2 ;  /* 0x0000000200067300 */ /* 0x002e6400000e0400 */
[----:B-1----:R-:W-:-:S07]  /*0b10*/  IMAD.IADD R6, R7, 0x1, R6 ;  /* 0x0000000107067824 */ /* 0x002fce00078e0206 */
.L_x_12:
[----:B------:R-:W-:Y:S05]  /*0b20*/  @!P0 EXIT ;  /* 0x000000000000894d */ /* 0x000fea0003800000 */
[----:B--2---:R-:W1:Y:S01]  /*0b30*/  LDS R4, [R4] ;  /* 0x0000000004047984 */ /* 0x004e620000000800 */
[----:B0-----:R-:W0:Y:S01]  /*0b40*/  LDC.64 R8, c[0x0][0x390] ;  /* 0x0000e400ff087b82 */ /* 0x001e220000000a00 */
[----:B------:R-:W-:-:S05]  /*0b50*/  VIADD R6, R6, 0xffffffff ;  /* 0xffffffff06067836 */ /* 0x000fca0000000000 */
[----:B------:R-:W-:Y:S02]  /*0b60*/  IADD3 R5, PT, PT, R6, 0x1, -R13 ;  /* 0x0000000106057810 */ /* 0x000fe40007ffe80d */
[----:B------:R-:W2:Y:S01]  /*0b70*/  LDC.64 R10, c[0x0][0x398] ;  /* 0x0000e600ff0a7b82 */ /* 0x000ea20000000a00 */
[----:B-1----:R-:W-:-:S04]  /*0b80*/  IMAD.IADD R7, R4, 0x1, R3 ;  /* 0x0000000104077824 */ /* 0x002fc800078e0203 */
[----:B0-----:R-:W-:-:S04]  /*0b90*/  IMAD.WIDE R2, R7, 0x4, R8 ;  /* 0x0000000407027825 */ /* 0x001fc800078e0208 */
[----:B--2---:R-:W-:Y:S01]  /*0ba0*/  IMAD.WIDE R6, R7, 0x4, R10 ;  /* 0x0000000407067825 */ /* 0x004fe200078e020a */
[----:B------:R-:W-:Y:S04]  /*0bb0*/  STG.E desc[UR8][R2.64], R0 ;  /* 0x0000000002007986 */ /* 0x000fe8000c101908 */
[----:B------:R-:W-:Y:S01]  /*0bc0*/  STG.E desc[UR8][R6.64], R5 ;  /* 0x0000000506007986 */ /* 0x000fe2000c101908 */
[----:B------:R-:W-:Y:S05]  /*0bd0*/  EXIT ;  /* 0x000000000000794d */ /* 0x000fea0003800000 */
.L_x_7:
[----:B------:R-:W-:Y:S05]  /*0be0*/  @!P0 EXIT ;  /* 0x000000000000894d */ /* 0x000fea0003800000 */
[----:B0-----:R-:W0:Y:S01]  /*0bf0*/  LDC.64 R8, c[0x0][0x380] ;  /* 0x0000e000ff087b82 */ /* 0x001e220000000a00 */
[----:B------:R-:W-:Y:S01]  /*0c00*/  BSSY.RECONVERGENT B0, `(.L_x_13) ;  /* 0x000000f000007945 */ /* 0x000fe20003800200 */
[----:B------:R-:W-:Y:S01]  /*0c10*/  IMAD.MOV.U32 R5, RZ, RZ, R2 ;  /* 0x000000ffff057224 */ /* 0x000fe200078e0002 */
[----:B------:R-:W1:Y:S01]  /*0c20*/  LDCU UR5, c[0x0][0x388] ;  /* 0x00007100ff0577ac */ /* 0x000e620008000800 */
[----:B------:R-:W-:-:S12]  /*0c30*/  UIADD3 UR4, UPT, UPT, UR6, -0x1, URZ ;  /* 0xffffffff06047890 */ /* 0x000fd8000fffe0ff */
.L_x_15:
[----:B------:R-:W-:Y:S01]  /*0c40*/  IADD3 R10, PT, PT, R5, 0x1, RZ ;  /* 0x00000001050a7810 */ /* 0x000fe20007ffe0ff */
[----:B------:R-:W-:Y:S02]  /*0c50*/  IMAD.MOV.U32 R11, RZ, RZ, R5 ;  /* 0x000000ffff0b7224 */ /* 0x000fe400078e0005 */
[----:B------:R-:W-:Y:S01]  /*0c60*/  IMAD.U32 R5, RZ, RZ, UR4 ;  /* 0x00000004ff057e24 */ /* 0x000fe2000f8e00ff */
[----:B-1----:R-:W-:-:S13]  /*0c70*/  ISETP.GE.AND P0, PT, R10, UR5, PT ;  /* 0x000000050a007c0c */ /* 0x002fda000bf06270 */
[----:B------:R-:W-:Y:S05]  /*0c80*/  @P0 BRA `(.L_x_14) ;  /* 0x0000000000180947 */ /* 0x000fea0003800000 */
[----:B0-----:R-:W-:-:S06]  /*0c90*/  IMAD.WIDE R6, R11, 0x4, R8 ;  /* 0x000000040b067825 */ /* 0x001fcc00078e0208 */
[----:B------:R-:W3:Y:S01]  /*0ca0*/  LDG.E R7, desc[UR8][R6.64+0x4] ;  /* 0x0000040806077981 */ /* 0x000ee2000c1e1900 */
[----:B------:R-:W-:Y:S01]  /*0cb0*/  IMAD.MOV.U32 R5, RZ, RZ, R10 ;  /* 0x000000ffff057224 */ /* 0x000fe200078e000a */
[----:B---3--:R-:W-:-:S13]  /*0cc0*/  ISETP.NE.AND P0, PT, R7, R0, PT ;  /* 0x000000000700720c */ /* 0x008fda0003f05270 */
[----:B------:R-:W-:Y:S05]  /*0cd0*/  @!P0 BRA `(.L_x_15) ;  /* 0xfffffffc00d88947 */ /* 0x000fea000383ffff */
[----:B------:R-:W-:-:S07]  /*0ce0*/  IMAD.MOV.U32 R5, RZ, RZ, R11 ;  /* 0x000000ffff057224 */ /* 0x000fce00078e000b */
.L_x_14:
[----:B------:R-:W-:Y:S05]  /*0cf0*/  BSYNC.RECONVERGENT B0 ;  /* 0x0000000000007941 */ /* 0x000fea0003800200 */
.L_x_13:
[----:B--2---:R-:W1:Y:S01]  /*0d00*/  LDS R4, [R4] ;  /* 0x0000000004047984 */ /* 0x004e620000000800 */
[----:B------:R-:W2:Y:S01]  /*0d10*/  LDC.64 R6, c[0x0][0x390] ;  /* 0x0000e400ff067b82 */ /* 0x000ea20000000a00 */
[----:B------:R-:W-:-:S07]  /*0d20*/  IADD3 R5, PT, PT, R5, 0x1, -R2 ;  /* 0x0000000105057810 */ /* 0x000fce0007ffe802 */
[----:B0-----:R-:W0:Y:S01]  /*0d30*/  LDC.64 R8, c[0x0][0x398] ;  /* 0x0000e600ff087b82 */ /* 0x001e220000000a00 */
[----:B-1----:R-:W-:-:S04]  /*0d40*/  IMAD.IADD R11, R4, 0x1, R3 ;  /* 0x00000001040b7824 */ /* 0x002fc800078e0203 */
[----:B--2---:R-:W-:-:S04]  /*0d50*/  IMAD.WIDE R2, R11, 0x4, R6 ;  /* 0x000000040b027825 */ /* 0x004fc800078e0206 */
[----:B0-----:R-:W-:Y:S01]  /*0d60*/  IMAD.WIDE R6, R11, 0x4, R8 ;  /* 0x000000040b067825 */ /* 0x001fe200078e0208 */
[----:B------:R-:W-:Y:S04]  /*0d70*/  STG.E desc[UR8][R2.64], R0 ;  /* 0x0000000002007986 */ /* 0x000fe8000c101908 */
[----:B------:R-:W-:Y:S01]  /*0d80*/  STG.E desc[UR8][R6.64], R5 ;  /* 0x0000000506007986 */ /* 0x000fe2000c101908 */
[----:B------:R-:W-:Y:S05]  /*0d90*/  EXIT ;  /* 0x000000000000794d */ /* 0x000fea0003800000 */
.L_x_1:
[----:B------:R-:W-:Y:S02]  /*0da0*/  HFMA2 R16, -RZ, RZ, 0, 5.9604644775390625e-08 ;  /* 0x00000001ff107431 */ /* 0x000fe400000001ff */
[----:B-1----:R-:W-:Y:S02]  /*0db0*/  IMAD.MOV.U32 R17, RZ, RZ, R9 ;  /* 0x000000ffff117224 */ /* 0x002fe400078e0009 */
[----:B------:R-:W-:Y:S02]  /*0dc0*/  IMAD.MOV.U32 R19, RZ, RZ, RZ ;  /* 0x000000ffff137224 */ /* 0x000fe400078e00ff */
[----:B------:R-:W-:-:S07]  /*0dd0*/  IMAD.MOV.U32 R14, RZ, RZ, -0x1 ;  /* 0xffffffffff0e7424 */ /* 0x000fce00078e00ff */
[----:B0-----:R-:W-:Y:S05]  /*0de0*/  WARPSYNC.COLLECTIVE R14, `(.L_x_16) ;  /* 0x000000000e087348 */ /* 0x001fea0003c00000 */
[----:B------:R1:W2:Y:S02]  /*0df0*/  SHFL.UP P6, R15, R17, R16, R19 ;  /* 0x04000010110f7389 */ /* 0x0002a400000c0013 */
[----:B012---:R-:W-:Y:S05]  /*0e00*/  ENDCOLLECTIVE ;  /* 0x000000000000791b */ /* 0x007fea0003800000 */
.L_x_16:
[----:B------:R-:W-:Y:S02]  /*0e10*/  IMAD.MOV.U32 R16, RZ, RZ, 0x2 ;  /* 0x00000002ff107424 */ /* 0x000fe400078e00ff */
[----:B------:R-:W-:-:S05]  /*0e20*/  IMAD.MOV.U32 R10, RZ, RZ, R15 ;  /* 0x000000ffff0a7224 */ /* 0x000fca00078e000f */
[----:B------:R-:W-:-:S05]  /*0e30*/  SEL R10, R10, RZ, P4 ;  /* 0x000000ff0a0a7207 */ /* 0x000fca0002000000 */
[----:B------:R-:W-:-:S04]  /*0e40*/  IMAD.IADD R10, R10, 0x1, R9 ;  /* 0x000000010a0a7824 */ /* 0x000fc800078e0209 */
[----:B------:R-:W-:-:S07]  /*0e50*/  IMAD.MOV.U32 R17, RZ, RZ, R10 ;  /* 0x000000ffff117224 */ /* 0x000fce00078e000a */
[----:B------:R-:W-:Y:S05]  /*0e60*/  WARPSYNC.COLLECTIVE R14, `(.L_x_17) ;  /* 0x000000000e087348 */ /* 0x000fea0003c00000 */
[----:B------:R0:W1:Y:S02]  /*0e70*/  SHFL.UP P6, R15, R17, R16, R19 ;  /* 0x04000010110f7389 */ /* 0x00006400000c0013 */
[----:B01----:R-:W-:Y:S05]  /*0e80*/  ENDCOLLECTIVE ;  /* 0x000000000000791b */ /* 0x003fea0003800000 */
.L_x_17:
[----:B------:R-:W-:Y:S01]  /*0e90*/  IMAD.MOV.U32 R16, RZ, RZ, 0x4 ;  /* 0x00000004ff107424 */ /* 0x000fe200078e00ff */
[----:B------:R-:W-:-:S04]  /*0ea0*/  MOV R11, R15 ;  /* 0x0000000f000b7202 */ /* 0x000fc80000000f00 */
[----:B------:R-:W-:-:S05]  /*0eb0*/  SEL R11, R11, RZ, P3 ;  /* 0x000000ff0b0b7207 */ /* 0x000fca0001800000 */
[----:B------:R-:W-:-:S04]  /*0ec0*/  IMAD.IADD R11, R10, 0x1, R11 ;  /* 0x000000010a0b7824 */ /* 0x000fc800078e020b */
[----:B------:R-:W-:-:S07]  /*0ed0*/  IMAD.MOV.U32 R17, RZ, RZ, R11 ;  /* 0x000000ffff117224 */ /* 0x000fce00078e000b */
[----:B------:R-:W-:Y:S05]  /*0ee0*/  WARPSYNC.COLLECTIVE R14, `(.L_x_18) ;  /* 0x000000000e087348 */ /* 0x000fea0003c00000 */
[----:B------:R0:W1:Y:S02]  /*0ef0*/  SHFL.UP P6, R15, R17, R16, R19 ;  /* 0x04000010110f7389 */ /* 0x00006400000c0013 */
[----:B01----:R-:W-:Y:S05]  /*0f00*/  ENDCOLLECTIVE ;  /* 0x000000000000791b */ /* 0x003fea0003800000 */
.L_x_18:
[----:B------:R-:W-:Y:S02]  /*0f10*/  HFMA2 R16, -RZ, RZ, 0, 4.76837158203125e-07 ;  /* 0x00000008ff107431 */ /* 0x000fe400000001ff */
[----:B------:R-:W-:-:S05]  /*0f20*/  IMAD.MOV.U32 R12, RZ, RZ, R15 ;  /* 0x000000ffff0c7224 */ /* 0x000fca00078e000f */
[----:B------:R-:W-:-:S05]  /*0f30*/  SEL R12, R12, RZ, P2 ;  /* 0x000000ff0c0c7207 */ /* 0x000fca0001000000 */
[----:B------:R-:W-:-:S04]  /*0f40*/  IMAD.IADD R12, R11, 0x1, R12 ;  /* 0x000000010b0c7824 */ /* 0x000fc800078e020c */
[----:B------:R-:W-:-:S07]  /*0f50*/  IMAD.MOV.U32 R17, RZ, RZ, R12 ;  /* 0x000000ffff117224 */ /* 0x000fce00078e000c */
[----:B------:R-:W-:Y:S05]  /*0f60*/  WARPSYNC.COLLECTIVE R14, `(.L_x_19) ;  /* 0x000000000e087348 */ /* 0x000fea0003c00000 */
[----:B------:R0:W1:Y:S02]  /*0f70*/  SHFL.UP P6, R15, R17, R16, R19 ;  /* 0x04000010110f7389 */ /* 0x00006400000c0013 */
[----:B01----:R-:W-:Y:S05]  /*0f80*/  ENDCOLLECTIVE ;  /* 0x000000000000791b */ /* 0x003fea0003800000 */
.L_x_19:
        /* <DEDUP_REMOVED lines=8> */
.L_x_20:
[----:B------:R-:W-:Y:S01]  /*1010*/  IMAD.MOV.U32 R9, RZ, RZ, R15 ;  /* 0x000000ffff097224 */ /* 0x000fe200078e000f */
[----:B------:R-:W-:Y:S06]  /*1020*/  BRA `(.L_x_21) ;  /* 0xfffffff400507947 */ /* 0x000fec000383ffff */
.L_x_22:
[----:B------:R-:W-:-:S00]  /*1030*/  BRA `(.L_x_22) ;  /* 0xfffffffc00fc7947 */ /* 0x000fc0000383ffff */
[----:B------:R-:W-:-:S00]  /*1040*/  NOP ;  /* 0x0000000000007918 */ /* 0x000fc00000000000 */
        /* <DEDUP_REMOVED lines=11> */
.L_x_23:


//--------------------- .nv.shared._Z17rle_encode_kernelPKiiPiS1_S1_ --------------------------
	.section	.nv.shared._Z17rle_encode_kernelPKiiPiS1_S1_,"aw",@nobits
	.sectionflags	@""
	.align	16
	.zero		1024


//--------------------- .nv.shared.reserved.0     --------------------------
	.section	.nv.shared.reserved.0,"aw",@nobits
	.weak		__nv_reservedSMEM_offset_0_alias
	.size		__nv_reservedSMEM_offset_0_alias, 0, 64
	.other		__nv_reservedSMEM_offset_0_alias,@"STO_CUDA_RESERVED_SHARED STV_DEFAULT"
__nv_reservedSMEM_offset_0_alias:
	.zero		0
	.zero		64


//--------------------- .nv.constant0._Z17rle_encode_kernelPKiiPiS1_S1_ --------------------------
	.section	.nv.constant0._Z17rle_encode_kernelPKiiPiS1_S1_,"a",@progbits
	.sectionflags	@""
	.align	4
.nv.constant0._Z17rle_encode_kernelPKiiPiS1_S1_:
	.zero		936


//--------------------- SYMBOLS --------------------------

	.type		.nv.reservedSmem.offset0,@object
	.size		.nv.reservedSmem.offset0,0x4
	.type		.nv.reservedSmem.cap,@object
	.size		.nv.reservedSmem.cap,0x4
